//
// Generated by NVIDIA NVVM Compiler
//
// Compiler Build ID: CL-36424714
// Cuda compilation tools, release 13.0, V13.0.88
// Based on NVVM 20.0.0
//

.version 9.0
.target sm_100
.address_size 64

	// .globl	_Z4grepPcS_S_ii

.visible .entry _Z4grepPcS_S_ii(
	.param .u64 .ptr .align 1 _Z4grepPcS_S_ii_param_0,
	.param .u64 .ptr .align 1 _Z4grepPcS_S_ii_param_1,
	.param .u64 .ptr .align 1 _Z4grepPcS_S_ii_param_2,
	.param .u32 _Z4grepPcS_S_ii_param_3,
	.param .u32 _Z4grepPcS_S_ii_param_4
)
{
	.reg .pred 	%p<11>;
	.reg .b16 	%rs<11>;
	.reg .b32 	%r<8>;
	.reg .b64 	%rd<33>;

	ld.param.u64 	%rd15, [_Z4grepPcS_S_ii_param_0];
	ld.param.u64 	%rd17, [_Z4grepPcS_S_ii_param_1];
	ld.param.u64 	%rd16, [_Z4grepPcS_S_ii_param_2];
	ld.param.u32 	%r4, [_Z4grepPcS_S_ii_param_3];
	ld.param.u32 	%r3, [_Z4grepPcS_S_ii_param_4];
	cvta.to.global.u64 	%rd1, %rd17;
	mov.u32 	%r5, %ntid.x;
	mov.u32 	%r6, %ctaid.x;
	mov.u32 	%r7, %tid.x;
	mad.lo.s32 	%r1, %r5, %r6, %r7;
	setp.ge.s32 	%p1, %r1, %r4;
	@%p1 bra 	$L__BB0_12;
	cvta.to.global.u64 	%rd18, %rd15;
	mul.lo.s32 	%r2, %r3, %r1;
	cvt.s64.s32 	%rd19, %r2;
	add.s64 	%rd2, %rd18, %rd19;
	add.s64 	%rd31, %rd15, %rd19;
	ld.global.u8 	%rs4, [%rd2];
	setp.eq.s16 	%p2, %rs4, 0;
	@%p2 bra 	$L__BB0_7;
	ld.global.u8 	%rs1, [%rd1];
	setp.eq.s16 	%p3, %rs1, 0;
	mov.u64 	%rd29, %rd2;
	@%p3 bra 	$L__BB0_8;
$L__BB0_3:
	mov.b64 	%rd30, 0;
	mov.u16 	%rs10, %rs1;
	bra.uni 	$L__BB0_5;
$L__BB0_4:
	add.s64 	%rd6, %rd30, 1;
	add.s64 	%rd22, %rd1, %rd30;
	ld.global.u8 	%rs10, [%rd22+1];
	setp.eq.s16 	%p6, %rs10, 0;
	mov.u64 	%rd30, %rd6;
	@%p6 bra 	$L__BB0_8;
$L__BB0_5:
	add.s64 	%rd21, %rd29, %rd30;
	ld.global.u8 	%rs5, [%rd21];
	setp.eq.s16 	%p4, %rs10, %rs5;
	@%p4 bra 	$L__BB0_4;
	add.s64 	%rd8, %rd29, 1;
	add.s64 	%rd31, %rd31, 1;
	ld.global.u8 	%rs7, [%rd29+1];
	setp.eq.s16 	%p5, %rs7, 0;
	mov.u64 	%rd29, %rd8;
	@%p5 bra 	$L__BB0_12;
	bra.uni 	$L__BB0_3;
$L__BB0_7:
	ld.global.u8 	%rs8, [%rd1];
	setp.eq.s16 	%p7, %rs8, 0;
	@%p7 bra 	$L__BB0_8;
	bra.uni 	$L__BB0_12;
$L__BB0_8:
	setp.eq.s64 	%p8, %rd31, 0;
	@%p8 bra 	$L__BB0_12;
	setp.eq.s32 	%p9, %r3, 0;
	@%p9 bra 	$L__BB0_12;
	cvta.to.global.u64 	%rd25, %rd16;
	add.s64 	%rd11, %rd25, %rd19;
	cvt.s64.s32 	%rd12, %r3;
	mov.b64 	%rd32, 0;
$L__BB0_11:
	add.s64 	%rd26, %rd2, %rd32;
	ld.global.u8 	%rs9, [%rd26];
	add.s64 	%rd27, %rd11, %rd32;
	st.global.u8 	[%rd27], %rs9;
	add.s64 	%rd32, %rd32, 1;
	setp.lt.u64 	%p10, %rd32, %rd12;
	@%p10 bra 	$L__BB0_11;
$L__BB0_12:
	ret;

}


// ===== COMPILED SASS (sm_100) =====

	.target	sm_100

	.elftype	@"ET_EXEC"


//--------------------- .note.nv.tkinfo           --------------------------
	.section	.note.nv.tkinfo,"",@"SHT_NOTE"
	.sectionflags	@"SHF_NOTE_NV_TKINFO"
	.tkinfo
        /*0018*/ 	.word	0x00000002
        /*0030*/ 	.string	""
        /*0030*/ 	.string	"ptxas"
        /*0030*/ 	.string	"Cuda compilation tools, release 13.0, V13.0.88"
        /*0030*/ 	.string	"Build cuda_13.0.r13.0/compiler.36424714_0"
        /*0030*/ 	.string	"-arch sm_100 -m 64 "



//--------------------- .note.nv.cuinfo           --------------------------
	.section	.note.nv.cuinfo,"",@"SHT_NOTE"
	.sectionflags	@"SHF_NOTE_NV_CUINFO"
        /*0018*/ 	.short	0x0002
        /*001a*/ 	.short	0x0064
        /*001c*/ 	.short	0x0082
	.zero		2


//--------------------- .nv.info                  --------------------------
	.section	.nv.info,"",@"SHT_CUDA_INFO"
	.align	4


	//----- nvinfo : EIATTR_REGCOUNT
	.align		4
        /*0000*/ 	.byte	0x04, 0x2f
        /*0002*/ 	.short	(.L_1 - .L_0)
	.align		4
.L_0:
        /*0004*/ 	.word	index@(_Z4grepPcS_S_ii)
        /*0008*/ 	.word	0x00000016


	//----- nvinfo : EIATTR_FRAME_SIZE
	.align		4
.L_1:
        /*000c*/ 	.byte	0x04, 0x11
        /*000e*/ 	.short	(.L_3 - .L_2)
	.align		4
.L_2:
        /*0010*/ 	.word	index@(_Z4grepPcS_S_ii)
        /*0014*/ 	.word	0x00000000


	//----- nvinfo : EIATTR_MIN_STACK_SIZE
	.align		4
.L_3:
        /*0018*/ 	.byte	0x04, 0x12
        /*001a*/ 	.short	(.L_5 - .L_4)
	.align		4
.L_4:
        /*001c*/ 	.word	index@(_Z4grepPcS_S_ii)
        /*0020*/ 	.word	0x00000000
.L_5:


//--------------------- .nv.compat                --------------------------
	.section	.nv.compat,"",@"SHT_CUDA_COMPAT_INFO"
	.align	4
        /*0000*/ 	.byte	0x02, 0x09, 0x00, 0x00, 0x02, 0x02, 0x01, 0x00, 0x02, 0x05, 0x05, 0x00, 0x03, 0x07, 0x01, 0x01
        /*0010*/ 	.byte	0x02, 0x03, 0x00, 0x00, 0x02, 0x06, 0x01, 0x00, 0x04, 0x0b, 0x08, 0x00, 0x09, 0x00, 0x00, 0x00
        /*0020*/ 	.byte	0x00, 0x00, 0x00, 0x00


//--------------------- .nv.info._Z4grepPcS_S_ii  --------------------------
	.section	.nv.info._Z4grepPcS_S_ii,"",@"SHT_CUDA_INFO"
	.sectionflags	@""
	.align	4


	//----- nvinfo : EIATTR_CUDA_API_VERSION
	.align		4
        /*0000*/ 	.byte	0x04, 0x37
        /*0002*/ 	.short	(.L_7 - .L_6)
.L_6:
        /*0004*/ 	.word	0x00000082


	//----- nvinfo : EIATTR_KPARAM_INFO
	.align		4
.L_7:
        /*0008*/ 	.byte	0x04, 0x17
        /*000a*/ 	.short	(.L_9 - .L_8)
.L_8:
        /*000c*/ 	.word	0x00000000
        /*0010*/ 	.short	0x0004
        /*0012*/ 	.short	0x001c
        /*0014*/ 	.byte	0x00, 0xf0, 0x11, 0x00


	//----- nvinfo : EIATTR_KPARAM_INFO
	.align		4
.L_9:
        /*0018*/ 	.byte	0x04, 0x17
        /*001a*/ 	.short	(.L_11 - .L_10)
.L_10:
        /*001c*/ 	.word	0x00000000
        /*0020*/ 	.short	0x0003
        /*0022*/ 	.short	0x0018
        /*0024*/ 	.byte	0x00, 0xf0, 0x11, 0x00


	//----- nvinfo : EIATTR_KPARAM_INFO
	.align		4
.L_11:
        /*0028*/ 	.byte	0x04, 0x17
        /*002a*/ 	.short	(.L_13 - .L_12)
.L_12:
        /*002c*/ 	.word	0x00000000
        /*0030*/ 	.short	0x0002
        /*0032*/ 	.short	0x0010
        /*0034*/ 	.byte	0x00, 0xf5, 0x21, 0x00


	//----- nvinfo : EIATTR_KPARAM_INFO
	.align		4
.L_13:
        /*0038*/ 	.byte	0x04, 0x17
        /*003a*/ 	.short	(.L_15 - .L_14)
.L_14:
        /*003c*/ 	.word	0x00000000
        /*0040*/ 	.short	0x0001
        /*0042*/ 	.short	0x0008
        /*0044*/ 	.byte	0x00, 0xf5, 0x21, 0x00


	//----- nvinfo : EIATTR_KPARAM_INFO
	.align		4
.L_15:
        /*0048*/ 	.byte	0x04, 0x17
        /*004a*/ 	.short	(.L_17 - .L_16)
.L_16:
        /*004c*/ 	.word	0x00000000
        /*0050*/ 	.short	0x0000
        /*0052*/ 	.short	0x0000
        /*0054*/ 	.byte	0x00, 0xf5, 0x21, 0x00


	//----- nvinfo : EIATTR_SPARSE_MMA_MASK
	.align		4
.L_17:
        /*0058*/ 	.byte	0x03, 0x50
        /*005a*/ 	.short	0x0000


	//----- nvinfo : EIATTR_MAXREG_COUNT
	.align		4
        /*005c*/ 	.byte	0x03, 0x1b
        /*005e*/ 	.short	0x00ff


	//----- nvinfo : EIATTR_MERCURY_ISA_VERSION
	.align		4
        /*0060*/ 	.byte	0x03, 0x5f
        /*0062*/ 	.short	0x0101


	//----- nvinfo : EIATTR_VRC_CTA_INIT_COUNT
	.align		4
        /*0064*/ 	.byte	0x02, 0x4a
	.zero		1
	.zero		1


	//----- nvinfo : EIATTR_EXIT_INSTR_OFFSETS
	.align		4
        /*0068*/ 	.byte	0x04, 0x1c
        /*006a*/ 	.short	(.L_19 - .L_18)


	//   ....[0]....
.L_18:
        /*006c*/ 	.word	0x00000070


	//   ....[1]....
        /*0070*/ 	.word	0x000002b0


	//   ....[2]....
        /*0074*/ 	.word	0x000003d0


	//   ....[3]....
        /*0078*/ 	.word	0x00000410


	//   ....[4]....
        /*007c*/ 	.word	0x00000440


	//   ....[5]....
        /*0080*/ 	.word	0x00000860


	//   ....[6]....
        /*0084*/ 	.word	0x000008d0


	//----- nvinfo : EIATTR_CRS_STACK_SIZE
	.align		4
.L_19:
        /*0088*/ 	.byte	0x04, 0x1e
        /*008a*/ 	.short	(.L_21 - .L_20)
.L_20:
        /*008c*/ 	.word	0x00000000


	//----- nvinfo : EIATTR_CBANK_PARAM_SIZE
	.align		4
.L_21:
        /*0090*/ 	.byte	0x03, 0x19
        /*0092*/ 	.short	0x0020


	//----- nvinfo : EIATTR_PARAM_CBANK
	.align		4
        /*0094*/ 	.byte	0x04, 0x0a
        /*0096*/ 	.short	(.L_23 - .L_22)
	.align		4
.L_22:
        /*0098*/ 	.word	index@(.nv.constant0._Z4grepPcS_S_ii)
        /*009c*/ 	.short	0x0380
        /*009e*/ 	.short	0x0020


	//----- nvinfo : EIATTR_SW_WAR
	.align		4
.L_23:
        /*00a0*/ 	.byte	0x04, 0x36
        /*00a2*/ 	.short	(.L_25 - .L_24)
.L_24:
        /*00a4*/ 	.word	0x00000008
.L_25:


//--------------------- .nv.callgraph             --------------------------
	.section	.nv.callgraph,"",@"SHT_CUDA_CALLGRAPH"
	.align	4
	.sectionentsize	8
	.align		4
        /*0000*/ 	.word	0x00000000
	.align		4
        /*0004*/ 	.word	0xffffffff
	.align		4
        /*0008*/ 	.word	0x00000000
	.align		4
        /*000c*/ 	.word	0xfffffffe
	.align		4
        /*0010*/ 	.word	0x00000000
	.align		4
        /*0014*/ 	.word	0xfffffffd
	.align		4
        /*0018*/ 	.word	0x00000000
	.align		4
        /*001c*/ 	.word	0xfffffffc


//--------------------- .text._Z4grepPcS_S_ii     --------------------------
	.section	.text._Z4grepPcS_S_ii,"ax",@progbits
	.align	128
        .global         _Z4grepPcS_S_ii
        .type           _Z4grepPcS_S_ii,@function
        .size           _Z4grepPcS_S_ii,(.L_x_9 - _Z4grepPcS_S_ii)
        .other          _Z4grepPcS_S_ii,@"STO_CUDA_ENTRY STV_DEFAULT"
_Z4grepPcS_S_ii:
.text._Z4grepPcS_S_ii:
[----:B------:R-:W-:Y:S01]  /*0000*/  LDC R1, c[0x0][0x37c] ;  /* 0x0000df00ff017b82 */ /* 0x000fe20000000800 */
[----:B------:R-:W0:Y:S01]  /*0010*/  S2R R4, SR_CTAID.X ;  /* 0x0000000000047919 */ /* 0x000e220000002500 */
[----:B------:R-:W0:Y:S01]  /*0020*/  LDCU UR4, c[0x0][0x360] ;  /* 0x00006c00ff0477ac */ /* 0x000e220008000800 */
[----:B------:R-:W0:Y:S01]  /*0030*/  S2R R3, SR_TID.X ;  /* 0x0000000000037919 */ /* 0x000e220000002100 */
[----:B------:R-:W1:Y:S01]  /*0040*/  LDCU UR5, c[0x0][0x398] ;  /* 0x00007300ff0577ac */ /* 0x000e620008000800 */
[----:B0-----:R-:W-:-:S05]  /*0050*/  IMAD R4, R4, UR4, R3 ;  /* 0x0000000404047c24 */ /* 0x001fca000f8e0203 */
[----:B-1----:R-:W-:-:S13]  /*0060*/  ISETP.GE.AND P0, PT, R4, UR5, PT ;  /* 0x0000000504007c0c */ /* 0x002fda000bf06270 */
[----:B------:R-:W-:Y:S05]  /*0070*/  @P0 EXIT ;  /* 0x000000000000094d */ /* 0x000fea0003800000 */
[----:B------:R-:W0:Y:S01]  /*0080*/  LDCU UR6, c[0x0][0x39c] ;  /* 0x00007380ff0677ac */ /* 0x000e220008000800 */
[----:B------:R-:W1:Y:S01]  /*0090*/  LDCU.64 UR8, c[0x0][0x380] ;  /* 0x00007000ff0877ac */ /* 0x000e620008000a00 */
[----:B------:R-:W2:Y:S01]  /*00a0*/  LDCU.64 UR4, c[0x0][0x358] ;  /* 0x00006b00ff0477ac */ /* 0x000ea20008000a00 */
[----:B0-----:R-:W-:-:S05]  /*00b0*/  IMAD R4, R4, UR6, RZ ;  /* 0x0000000604047c24 */ /* 0x001fca000f8e02ff */
[----:B------:R-:W-:Y:S02]  /*00c0*/  SHF.R.S32.HI R0, RZ, 0x1f, R4 ;  /* 0x0000001fff007819 */ /* 0x000fe40000011404 */
[----:B-1----:R-:W-:-:S04]  /*00d0*/  IADD3 R2, P0, PT, R4, UR8, RZ ;  /* 0x0000000804027c10 */ /* 0x002fc8000ff1e0ff */
[----:B------:R-:W-:-:S05]  /*00e0*/  IADD3.X R3, PT, PT, R0, UR9, RZ, P0, !PT ;  /* 0x0000000900037c10 */ /* 0x000fca00087fe4ff */
[----:B--2---:R-:W2:Y:S01]  /*00f0*/  LDG.E.U8 R5, desc[UR4][R2.64] ;  /* 0x0000000402057981 */ /* 0x004ea2000c1e1100 */
[----:B------:R-:W-:Y:S01]  /*0100*/  BSSY.RECONVERGENT B0, `(.L_x_0) ;  /* 0x000002e000007945 */ /* 0x000fe20003800200 */
[----:B------:R-:W-:Y:S01]  /*0110*/  IMAD.MOV.U32 R6, RZ, RZ, R2 ;  /* 0x000000ffff067224 */ /* 0x000fe200078e0002 */
[----:B--2---:R-:W-:Y:S01]  /*0120*/  ISETP.NE.AND P0, PT, R5, RZ, PT ;  /* 0x000000ff0500720c */ /* 0x004fe20003f05270 */
[----:B------:R-:W-:-:S12]  /*0130*/  IMAD.MOV.U32 R5, RZ, RZ, R3 ;  /* 0x000000ffff057224 */ /* 0x000fd800078e0003 */
[----:B------:R-:W-:Y:S05]  /*0140*/  @!P0 BRA `(.L_x_1) ;  /* 0x0000000000948947 */ /* 0x000fea0003800000 */
[----:B------:R-:W0:Y:S02]  /*0150*/  LDC.64 R8, c[0x0][0x388] ;  /* 0x0000e200ff087b82 */ /* 0x000e240000000a00 */
[----:B0-----:R-:W2:Y:S02]  /*0160*/  LDG.E.U8 R7, desc[UR4][R8.64] ;  /* 0x0000000408077981 */ /* 0x001ea4000c1e1100 */
[----:B--2---:R-:W-:-:S13]  /*0170*/  ISETP.NE.AND P0, PT, R7, RZ, PT ;  /* 0x000000ff0700720c */ /* 0x004fda0003f05270 */
[----:B------:R-:W-:Y:S05]  /*0180*/  @!P0 BRA `(.L_x_2) ;  /* 0x0000000000948947 */ /* 0x000fea0003800000 */
[----:B------:R-:W-:Y:S02]  /*0190*/  IMAD.MOV.U32 R14, RZ, RZ, R2 ;  /* 0x000000ffff0e7224 */ /* 0x000fe400078e0002 */
[----:B------:R-:W-:-:S07]  /*01a0*/  IMAD.MOV.U32 R15, RZ, RZ, R3 ;  /* 0x000000ffff0f7224 */ /* 0x000fce00078e0003 */
.L_x_4:
[----:B------:R-:W-:Y:S02]  /*01b0*/  CS2R R12, SRZ ;  /* 0x00000000000c7805 */ /* 0x000fe4000001ff00 */
[----:B------:R-:W-:-:S07]  /*01c0*/  PRMT R10, R7, 0x7610, R10 ;  /* 0x00007610070a7816 */ /* 0x000fce000000000a */
.L_x_5:
[----:B------:R-:W-:-:S05]  /*01d0*/  IADD3 R8, P0, PT, R14, R13, RZ ;  /* 0x0000000d0e087210 */ /* 0x000fca0007f1e0ff */
[----:B------:R-:W-:-:S05]  /*01e0*/  IMAD.X R9, R15, 0x1, R12, P0 ;  /* 0x000000010f097824 */ /* 0x000fca00000e060c */
[----:B------:R-:W2:Y:S01]  /*01f0*/  LDG.E.U8 R8, desc[UR4][R8.64] ;  /* 0x0000000408087981 */ /* 0x000ea2000c1e1100 */
[----:B------:R-:W-:-:S04]  /*0200*/  PRMT R11, R10, 0x9910, RZ ;  /* 0x000099100a0b7816 */ /* 0x000fc800000000ff */
[----:B--2---:R-:W-:-:S13]  /*0210*/  ISETP.NE.AND P0, PT, R11, R8, PT ;  /* 0x000000080b00720c */ /* 0x004fda0003f05270 */
[----:B------:R-:W-:Y:S05]  /*0220*/  @!P0 BRA `(.L_x_3) ;  /* 0x0000000000308947 */ /* 0x000fea0003800000 */
[----:B------:R-:W-:Y:S02]  /*0230*/  IMAD.MOV.U32 R8, RZ, RZ, R14 ;  /* 0x000000ffff087224 */ /* 0x000fe400078e000e */
[----:B------:R-:W-:-:S05]  /*0240*/  IMAD.MOV.U32 R9, RZ, RZ, R15 ;  /* 0x000000ffff097224 */ /* 0x000fca00078e000f */
[----:B------:R-:W2:Y:S01]  /*0250*/  LDG.E.U8 R8, desc[UR4][R8.64+0x1] ;  /* 0x0000010408087981 */ /* 0x000ea2000c1e1100 */
[----:B------:R-:W-:Y:S02]  /*0260*/  IADD3 R6, P2, PT, R6, 0x1, RZ ;  /* 0x0000000106067810 */ /* 0x000fe40007f5e0ff */
[----:B------:R-:W-:-:S03]  /*0270*/  IADD3 R10, P1, PT, R14, 0x1, RZ ;  /* 0x000000010e0a7810 */ /* 0x000fc60007f3e0ff */
[----:B------:R-:W-:Y:S02]  /*0280*/  IMAD.X R5, RZ, RZ, R5, P2 ;  /* 0x000000ffff057224 */ /* 0x000fe400010e0605 */
[----:B------:R-:W-:Y:S01]  /*0290*/  IMAD.X R11, RZ, RZ, R15, P1 ;  /* 0x000000ffff0b7224 */ /* 0x000fe200008e060f */
[----:B--2---:R-:W-:-:S13]  /*02a0*/  ISETP.NE.AND P0, PT, R8, RZ, PT ;  /* 0x000000ff0800720c */ /* 0x004fda0003f05270 */
[----:B------:R-:W-:Y:S05]  /*02b0*/  @!P0 EXIT ;  /* 0x000000000000894d */ /* 0x000fea0003800000 */
[----:B------:R-:W-:Y:S02]  /*02c0*/  IMAD.MOV.U32 R14, RZ, RZ, R10 ;  /* 0x000000ffff0e7224 */ /* 0x000fe400078e000a */
[----:B------:R-:W-:Y:S01]  /*02d0*/  IMAD.MOV.U32 R15, RZ, RZ, R11 ;  /* 0x000000ffff0f7224 */ /* 0x000fe200078e000b */
[----:B------:R-:W-:Y:S06]  /*02e0*/  BRA `(.L_x_4) ;  /* 0xfffffffc00b07947 */ /* 0x000fec000383ffff */
.L_x_3:
[----:B------:R-:W0:Y:S02]  /*02f0*/  LDCU.64 UR6, c[0x0][0x388] ;  /* 0x00007100ff0677ac */ /* 0x000e240008000a00 */
[----:B0-----:R-:W-:-:S04]  /*0300*/  IADD3 R8, P0, PT, R13, UR6, RZ ;  /* 0x000000060d087c10 */ /* 0x001fc8000ff1e0ff */
[----:B------:R-:W-:-:S05]  /*0310*/  IADD3.X R9, PT, PT, R12, UR7, RZ, P0, !PT ;  /* 0x000000070c097c10 */ /* 0x000fca00087fe4ff */
[----:B------:R-:W2:Y:S01]  /*0320*/  LDG.E.U8 R8, desc[UR4][R8.64+0x1] ;  /* 0x0000010408087981 */ /* 0x000ea2000c1e1100 */
[----:B------:R-:W-:-:S05]  /*0330*/  IADD3 R11, P1, PT, R13, 0x1, RZ ;  /* 0x000000010d0b7810 */ /* 0x000fca0007f3e0ff */
[----:B------:R-:W-:Y:S01]  /*0340*/  IMAD.X R12, RZ, RZ, R12, P1 ;  /* 0x000000ffff0c7224 */ /* 0x000fe200008e060c */
[----:B--2---:R-:W-:-:S13]  /*0350*/  ISETP.NE.AND P0, PT, R8, RZ, PT ;  /* 0x000000ff0800720c */ /* 0x004fda0003f05270 */
[----:B------:R-:W-:Y:S05]  /*0360*/  @!P0 BRA `(.L_x_2) ;  /* 0x00000000001c8947 */ /* 0x000fea0003800000 */
[----:B------:R-:W-:Y:S01]  /*0370*/  PRMT R10, R8, 0x7610, R10 ;  /* 0x00007610080a7816 */ /* 0x000fe2000000000a */
[----:B------:R-:W-:Y:S01]  /*0380*/  IMAD.MOV.U32 R13, RZ, RZ, R11 ;  /* 0x000000ffff0d7224 */ /* 0x000fe200078e000b */
[----:B------:R-:W-:Y:S06]  /*0390*/  BRA `(.L_x_5) ;  /* 0xfffffffc008c7947 */ /* 0x000fec000383ffff */
.L_x_1:
[----:B------:R-:W0:Y:S02]  /*03a0*/  LDC.64 R8, c[0x0][0x388] ;  /* 0x0000e200ff087b82 */ /* 0x000e240000000a00 */
[----:B0-----:R-:W2:Y:S02]  /*03b0*/  LDG.E.U8 R8, desc[UR4][R8.64] ;  /* 0x0000000408087981 */ /* 0x001ea4000c1e1100 */
[----:B--2---:R-:W-:-:S13]  /*03c0*/  ISETP.NE.AND P0, PT, R8, RZ, PT ;  /* 0x000000ff0800720c */ /* 0x004fda0003f05270 */
[----:B------:R-:W-:Y:S05]  /*03d0*/  @P0 EXIT ;  /* 0x000000000000094d */ /* 0x000fea0003800000 */
.L_x_2:
[----:B------:R-:W-:Y:S05]  /*03e0*/  BSYNC.RECONVERGENT B0 ;  /* 0x0000000000007941 */ /* 0x000fea0003800200 */
.L_x_0:
[----:B------:R-:W-:-:S04]  /*03f0*/  ISETP.NE.U32.AND P0, PT, R6, RZ, PT ;  /* 0x000000ff0600720c */ /* 0x000fc80003f05070 */
[----:B------:R-:W-:-:S13]  /*0400*/  ISETP.NE.AND.EX P0, PT, R5, RZ, PT, P0 ;  /* 0x000000ff0500720c */ /* 0x000fda0003f05300 */
[----:B------:R-:W-:Y:S05]  /*0410*/  @!P0 EXIT ;  /* 0x000000000000894d */ /* 0x000fea0003800000 */
[----:B------:R-:W0:Y:S02]  /*0420*/  LDCU UR10, c[0x0][0x39c] ;  /* 0x00007380ff0a77ac */ /* 0x000e240008000800 */
[----:B0-----:R-:W-:-:S13]  /*0430*/  ISETP.NE.AND P0, PT, RZ, UR10, PT ;  /* 0x0000000aff007c0c */ /* 0x001fda000bf05270 */
[----:B------:R-:W-:Y:S05]  /*0440*/  @!P0 EXIT ;  /* 0x000000000000894d */ /* 0x000fea0003800000 */
[----:B------:R-:W-:Y:S02]  /*0450*/  USHF.R.S32.HI UR6, URZ, 0x1f, UR10 ;  /* 0x0000001fff067899 */ /* 0x000fe4000801140a */
[----:B------:R-:W-:Y:S01]  /*0460*/  ISETP.LT.U32.AND P0, PT, RZ, UR10, PT ;  /* 0x0000000aff007c0c */ /* 0x000fe2000bf01070 */
[----:B------:R-:W-:Y:S01]  /*0470*/  IMAD.MOV.U32 R7, RZ, RZ, RZ ;  /* 0x000000ffff077224 */ /* 0x000fe200078e00ff */
[----:B------:R-:W0:Y:S02]  /*0480*/  LDCU.64 UR8, c[0x0][0x390] ;  /* 0x00007200ff0877ac */ /* 0x000e240008000a00 */
[----:B------:R-:W-:-:S05]  /*0490*/  IMAD.U32 R5, RZ, RZ, UR6 ;  /* 0x00000006ff057e24 */ /* 0x000fca000f8e00ff */
[----:B------:R-:W-:Y:S01]  /*04a0*/  ISETP.GT.U32.AND.EX P0, PT, R5, RZ, PT, P0 ;  /* 0x000000ff0500720c */ /* 0x000fe20003f04100 */
[----:B------:R-:W-:-:S12]  /*04b0*/  IMAD.MOV.U32 R5, RZ, RZ, RZ ;  /* 0x000000ffff057224 */ /* 0x000fd800078e00ff */
[----:B------:R-:W-:-:S05]  /*04c0*/  @!P0 IADD3 R8, P1, PT, R7, R2, RZ ;  /* 0x0000000207088210 */ /* 0x000fca0007f3e0ff */
[----:B------:R-:W-:-:S05]  /*04d0*/  @!P0 IMAD.X R9, R5, 0x1, R3, P1 ;  /* 0x0000000105098824 */ /* 0x000fca00008e0603 */
[----:B------:R1:W2:Y:S01]  /*04e0*/  @!P0 LDG.E.U8 R11, desc[UR4][R8.64] ;  /* 0x00000004080b8981 */ /* 0x0002a2000c1e1100 */
[----:B0-----:R-:W-:Y:S01]  /*04f0*/  IADD3 R4, P1, PT, R4, UR8, RZ ;  /* 0x0000000804047c10 */ /* 0x001fe2000ff3e0ff */
[----:B------:R-:W-:-:S03]  /*0500*/  IMAD.U32 R10, RZ, RZ, UR6 ;  /* 0x00000006ff0a7e24 */ /* 0x000fc6000f8e00ff */
[----:B------:R-:W-:Y:S02]  /*0510*/  IADD3.X R0, PT, PT, R0, UR9, RZ, P1, !PT ;  /* 0x0000000900007c10 */ /* 0x000fe40008ffe4ff */
[----:B-1----:R-:W-:Y:S01]  /*0520*/  @!P0 IADD3 R8, P1, PT, R7, R4, RZ ;  /* 0x0000000407088210 */ /* 0x002fe20007f3e0ff */
[----:B------:R-:W-:-:S04]  /*0530*/  @!P0 IMAD.MOV.U32 R7, RZ, RZ, 0x1 ;  /* 0x00000001ff078424 */ /* 0x000fc800078e00ff */
[----:B------:R-:W-:Y:S01]  /*0540*/  @!P0 IMAD.X R9, R5, 0x1, R0, P1 ;  /* 0x0000000105098824 */ /* 0x000fe200008e0600 */
[C---:B------:R-:W-:Y:S01]  /*0550*/  IADD3 R6, P2, PT, -R7.reuse, UR10, RZ ;  /* 0x0000000a07067c10 */ /* 0x040fe2000ff5e1ff */
[----:B------:R-:W-:Y:S01]  /*0560*/  @!P0 IMAD.MOV.U32 R5, RZ, RZ, RZ ;  /* 0x000000ffff058224 */ /* 0x000fe200078e00ff */
[----:B------:R-:W-:Y:S02]  /*0570*/  ISETP.LT.U32.AND P1, PT, R7, UR10, PT ;  /* 0x0000000a07007c0c */ /* 0x000fe4000bf21070 */
[----:B------:R-:W-:Y:S02]  /*0580*/  ISETP.LE.U32.AND P3, PT, R6, 0x3, PT ;  /* 0x000000030600780c */ /* 0x000fe40003f63070 */
[----:B------:R-:W-:Y:S02]  /*0590*/  ISETP.GT.U32.AND.EX P1, PT, R10, R5, PT, P1 ;  /* 0x000000050a00720c */ /* 0x000fe40003f24110 */
[----:B------:R-:W-:-:S04]  /*05a0*/  IADD3.X R6, PT, PT, ~R5, UR6, RZ, P2, !PT ;  /* 0x0000000605067c10 */ /* 0x000fc800097fe5ff */
[----:B------:R-:W-:Y:S01]  /*05b0*/  ISETP.LE.U32.OR.EX P1, PT, R6, RZ, !P1, P3 ;  /* 0x000000ff0600720c */ /* 0x000fe20004f23530 */
[----:B--2---:R0:W-:-:S12]  /*05c0*/  @!P0 STG.E.U8 desc[UR4][R8.64], R11 ;  /* 0x0000000b08008986 */ /* 0x0041d8000c101104 */
[----:B------:R-:W-:Y:S05]  /*05d0*/  @P1 BRA `(.L_x_6) ;  /* 0x0000000000501947 */ /* 0x000fea0003800000 */
[----:B------:R-:W-:Y:S01]  /*05e0*/  UIADD3 UR7, UP0, UPT, UR10, -0x3, URZ ;  /* 0xfffffffd0a077890 */ /* 0x000fe2000ff1e0ff */
[----:B------:R-:W-:-:S03]  /*05f0*/  PLOP3.LUT P0, PT, PT, PT, PT, 0x8, 0x80 ;  /* 0x000000000080781c */ /* 0x000fc60003f0e170 */
[----:B------:R-:W-:-:S12]  /*0600*/  UIADD3.X UR8, UPT, UPT, UR6, -0x1, URZ, UP0, !UPT ;  /* 0xffffffff06087890 */ /* 0x000fd800087fe4ff */
.L_x_7:
[----:B0-----:R-:W-:-:S05]  /*0610*/  IADD3 R8, P1, PT, R7, R2, RZ ;  /* 0x0000000207087210 */ /* 0x001fca0007f3e0ff */
[----:B------:R-:W-:-:S05]  /*0620*/  IMAD.X R9, R5, 0x1, R3, P1 ;  /* 0x0000000105097824 */ /* 0x000fca00008e0603 */
[----:B-1----:R-:W2:Y:S01]  /*0630*/  LDG.E.U8 R13, desc[UR4][R8.64] ;  /* 0x00000004080d7981 */ /* 0x002ea2000c1e1100 */
[----:B------:R-:W-:-:S05]  /*0640*/  IADD3 R10, P1, PT, R7, R4, RZ ;  /* 0x00000004070a7210 */ /* 0x000fca0007f3e0ff */
[----:B------:R-:W-:-:S05]  /*0650*/  IMAD.X R11, R5, 0x1, R0, P1 ;  /* 0x00000001050b7824 */ /* 0x000fca00008e0600 */
[----:B--2---:R1:W-:Y:S04]  /*0660*/  STG.E.U8 desc[UR4][R10.64], R13 ;  /* 0x0000000d0a007986 */ /* 0x0043e8000c101104 */
[----:B------:R-:W2:Y:S04]  /*0670*/  LDG.E.U8 R15, desc[UR4][R8.64+0x1] ;  /* 0x00000104080f7981 */ /* 0x000ea8000c1e1100 */
[----:B--2---:R1:W-:Y:S04]  /*0680*/  STG.E.U8 desc[UR4][R10.64+0x1], R15 ;  /* 0x0000010f0a007986 */ /* 0x0043e8000c101104 */
[----:B------:R-:W2:Y:S01]  /*0690*/  LDG.E.U8 R17, desc[UR4][R8.64+0x2] ;  /* 0x0000020408117981 */ /* 0x000ea2000c1e1100 */
[----:B------:R-:W-:-:S03]  /*06a0*/  IADD3 R7, P2, PT, R7, 0x4, RZ ;  /* 0x0000000407077810 */ /* 0x000fc60007f5e0ff */
[----:B--2---:R1:W-:Y:S04]  /*06b0*/  STG.E.U8 desc[UR4][R10.64+0x2], R17 ;  /* 0x000002110a007986 */ /* 0x0043e8000c101104 */
[----:B------:R-:W2:Y:S01]  /*06c0*/  LDG.E.U8 R19, desc[UR4][R8.64+0x3] ;  /* 0x0000030408137981 */ /* 0x000ea2000c1e1100 */
[----:B------:R-:W-:Y:S01]  /*06d0*/  IMAD.X R5, RZ, RZ, R5, P2 ;  /* 0x000000ffff057224 */ /* 0x000fe200010e0605 */
[----:B------:R-:W-:-:S04]  /*06e0*/  ISETP.GE.U32.AND P1, PT, R7, UR7, PT ;  /* 0x0000000707007c0c */ /* 0x000fc8000bf26070 */
[----:B------:R-:W-:Y:S01]  /*06f0*/  ISETP.GE.U32.AND.EX P1, PT, R5, UR8, PT, P1 ;  /* 0x0000000805007c0c */ /* 0x000fe2000bf26110 */
[----:B--2---:R1:W-:-:S12]  /*0700*/  STG.E.U8 desc[UR4][R10.64+0x3], R19 ;  /* 0x000003130a007986 */ /* 0x0043d8000c101104 */
[----:B------:R-:W-:Y:S05]  /*0710*/  @!P1 BRA `(.L_x_7) ;  /* 0xfffffffc00bc9947 */ /* 0x000fea000383ffff */
.L_x_6:
[----:B------:R-:W-:Y:S01]  /*0720*/  IMAD.U32 R6, RZ, RZ, UR6 ;  /* 0x00000006ff067e24 */ /* 0x000fe2000f8e00ff */
[C---:B------:R-:W-:Y:S02]  /*0730*/  ISETP.LT.U32.AND P1, PT, R7.reuse, UR10, PT ;  /* 0x0000000a07007c0c */ /* 0x040fe4000bf21070 */
[----:B0-----:R-:W-:Y:S02]  /*0740*/  IADD3 R8, P2, PT, -R7, UR10, RZ ;  /* 0x0000000a07087c10 */ /* 0x001fe4000ff5e1ff */
[----:B------:R-:W-:Y:S02]  /*0750*/  ISETP.GT.U32.AND.EX P3, PT, R6, R5, PT, P1 ;  /* 0x000000050600720c */ /* 0x000fe40003f64110 */
[----:B------:R-:W-:Y:S02]  /*0760*/  ISETP.LE.U32.AND P1, PT, R8, 0x1, PT ;  /* 0x000000010800780c */ /* 0x000fe40003f23070 */
[----:B------:R-:W-:-:S04]  /*0770*/  IADD3.X R6, PT, PT, ~R5, UR6, RZ, P2, !PT ;  /* 0x0000000605067c10 */ /* 0x000fc800097fe5ff */
[----:B------:R-:W-:-:S13]  /*0780*/  ISETP.LE.U32.OR.EX P1, PT, R6, RZ, !P3, P1 ;  /* 0x000000ff0600720c */ /* 0x000fda0005f23510 */
[----:B------:R-:W-:-:S05]  /*0790*/  @!P1 IADD3 R8, P2, PT, R7, R2, RZ ;  /* 0x0000000207089210 */ /* 0x000fca0007f5e0ff */
[----:B------:R-:W-:-:S05]  /*07a0*/  @!P1 IMAD.X R9, R5, 0x1, R3, P2 ;  /* 0x0000000105099824 */ /* 0x000fca00010e0603 */
[----:B-1----:R-:W2:Y:S01]  /*07b0*/  @!P1 LDG.E.U8 R13, desc[UR4][R8.64] ;  /* 0x00000004080d9981 */ /* 0x002ea2000c1e1100 */
[----:B------:R-:W-:-:S05]  /*07c0*/  @!P1 IADD3 R10, P2, PT, R7, R4, RZ ;  /* 0x00000004070a9210 */ /* 0x000fca0007f5e0ff */
[----:B------:R-:W-:Y:S01]  /*07d0*/  @!P1 IMAD.X R11, R5, 0x1, R0, P2 ;  /* 0x00000001050b9824 */ /* 0x000fe200010e0600 */
[----:B------:R-:W-:Y:S02]  /*07e0*/  @!P1 IADD3 R7, P2, PT, R7, 0x2, RZ ;  /* 0x0000000207079810 */ /* 0x000fe40007f5e0ff */
[----:B------:R-:W-:-:S03]  /*07f0*/  @!P1 PLOP3.LUT P0, PT, PT, PT, PT, 0x8, 0x80 ;  /* 0x000000000080981c */ /* 0x000fc60003f0e170 */
[----:B------:R-:W-:Y:S01]  /*0800*/  @!P1 IMAD.X R5, RZ, RZ, R5, P2 ;  /* 0x000000ffff059224 */ /* 0x000fe200010e0605 */
[----:B------:R-:W-:Y:S01]  /*0810*/  ISETP.LT.U32.AND P2, PT, R7, UR10, PT ;  /* 0x0000000a07007c0c */ /* 0x000fe2000bf41070 */
[----:B--2---:R0:W-:Y:S04]  /*0820*/  @!P1 STG.E.U8 desc[UR4][R10.64], R13 ;  /* 0x0000000d0a009986 */ /* 0x0041e8000c101104 */
[----:B------:R-:W2:Y:S01]  /*0830*/  @!P1 LDG.E.U8 R15, desc[UR4][R8.64+0x1] ;  /* 0x00000104080f9981 */ /* 0x000ea2000c1e1100 */
[----:B------:R-:W-:-:S03]  /*0840*/  ISETP.LT.U32.OR.EX P0, PT, R5, UR6, P0, P2 ;  /* 0x0000000605007c0c */ /* 0x000fc60008701520 */
[----:B--2---:R0:W-:Y:S10]  /*0850*/  @!P1 STG.E.U8 desc[UR4][R10.64+0x1], R15 ;  /* 0x0000010f0a009986 */ /* 0x0041f4000c101104 */
[----:B------:R-:W-:Y:S05]  /*0860*/  @!P0 EXIT ;  /* 0x000000000000894d */ /* 0x000fea0003800000 */
[----:B------:R-:W-:-:S05]  /*0870*/  IADD3 R2, P0, PT, R7, R2, RZ ;  /* 0x0000000207027210 */ /* 0x000fca0007f1e0ff */
[----:B------:R-:W-:-:S06]  /*0880*/  IMAD.X R3, R5, 0x1, R3, P0 ;  /* 0x0000000105037824 */ /* 0x000fcc00000e0603 */
[----:B------:R-:W2:Y:S01]  /*0890*/  LDG.E.U8 R3, desc[UR4][R2.64] ;  /* 0x0000000402037981 */ /* 0x000ea2000c1e1100 */
[----:B------:R-:W-:-:S05]  /*08a0*/  IADD3 R4, P0, PT, R7, R4, RZ ;  /* 0x0000000407047210 */ /* 0x000fca0007f1e0ff */
[----:B------:R-:W-:-:S05]  /*08b0*/  IMAD.X R5, R5, 0x1, R0, P0 ;  /* 0x0000000105057824 */ /* 0x000fca00000e0600 */
[----:B--2---:R-:W-:Y:S01]  /*08c0*/  STG.E.U8 desc[UR4][R4.64], R3 ;  /* 0x0000000304007986 */ /* 0x004fe2000c101104 */
[----:B------:R-:W-:Y:S05]  /*08d0*/  EXIT ;  /* 0x000000000000794d */ /* 0x000fea0003800000 */
.L_x_8:
[----:B------:R-:W-:-:S00]  /*08e0*/  BRA `(.L_x_8) ;  /* 0xfffffffc00fc7947 */ /* 0x000fc0000383ffff */
[----:B------:R-:W-:-:S00]  /*08f0*/  NOP ;  /* 0x0000000000007918 */ /* 0x000fc00000000000 */
        /* <DEDUP_REMOVED lines=8> */
.L_x_9:


//--------------------- .nv.shared.reserved.0     --------------------------
	.section	.nv.shared.reserved.0,"aw",@nobits
	.weak		__nv_reservedSMEM_offset_0_alias
	.size		__nv_reservedSMEM_offset_0_alias, 0, 64
	.other		__nv_reservedSMEM_offset_0_alias,@"STO_CUDA_RESERVED_SHARED STV_DEFAULT"
__nv_reservedSMEM_offset_0_alias:
	.zero		0
	.zero		64


//--------------------- .nv.constant0._Z4grepPcS_S_ii --------------------------
	.section	.nv.constant0._Z4grepPcS_S_ii,"a",@progbits
	.sectionflags	@""
	.align	4
.nv.constant0._Z4grepPcS_S_ii:
	.zero		928


//--------------------- SYMBOLS --------------------------

	.type		.nv.reservedSmem.offset0,@object
	.size		.nv.reservedSmem.offset0,0x4
